	.headerflags	@"EF_CUDA_TEXMODE_UNIFIED EF_CUDA_64BIT_ADDRESS EF_CUDA_ACCELERATORS EF_CUDA_SM90 EF_CUDA_VIRTUAL_SM(EF_CUDA_SM90)"
	.elftype	@"ET_EXEC"


//--------------------- .nv.info                  --------------------------
	.section	.nv.info,"",@"SHT_CUDA_INFO"
	.align	4


	//----- nvinfo : EIATTR_REGCOUNT
	.align		4
        /*0000*/ 	.byte	0x04, 0x2f
        /*0002*/ 	.short	(.L_1 - .L_0)
	.align		4
.L_0:
        /*0004*/ 	.word	index@(triton_poi_fused_add_div_hardtanh_mean_mul_52)
        /*0008*/ 	.word	0x00000016


	//----- nvinfo : EIATTR_MIN_STACK_SIZE
	.align		4
.L_1:
        /*000c*/ 	.byte	0x04, 0x12
        /*000e*/ 	.short	(.L_3 - .L_2)
	.align		4
.L_2:
        /*0010*/ 	.word	index@(triton_poi_fused_add_div_hardtanh_mean_mul_52)
        /*0014*/ 	.word	0x00000000


	//----- nvinfo : EIATTR_FRAME_SIZE
	.align		4
.L_3:
        /*0018*/ 	.byte	0x04, 0x11
        /*001a*/ 	.short	(.L_5 - .L_4)
	.align		4
.L_4:
        /*001c*/ 	.word	index@(triton_poi_fused_add_div_hardtanh_mean_mul_52)
        /*0020*/ 	.word	0x00000000


	//----- nvinfo : EIATTR_MIN_STACK_SIZE
	.align		4
.L_5:
        /*0024*/ 	.byte	0x04, 0x12
        /*0026*/ 	.short	(.L_7 - .L_6)
	.align		4
.L_6:
        /*0028*/ 	.word	index@(triton_poi_fused_add_div_hardtanh_mean_mul_52)
        /*002c*/ 	.word	0x00000000
.L_7:


//--------------------- .nv.info.triton_poi_fused_add_div_hardtanh_mean_mul_52 --------------------------
	.section	.nv.info.triton_poi_fused_add_div_hardtanh_mean_mul_52,"",@"SHT_CUDA_INFO"
	.sectionflags	@""
	.align	4


	//----- nvinfo : EIATTR_CUDA_API_VERSION
	.align		4
        /*0000*/ 	.byte	0x04, 0x37
        /*0002*/ 	.short	(.L_9 - .L_8)
.L_8:
        /*0004*/ 	.word	0x0000007c


	//----- nvinfo : EIATTR_KPARAM_INFO
	.align		4
.L_9:
        /*0008*/ 	.byte	0x04, 0x17
        /*000a*/ 	.short	(.L_11 - .L_10)
.L_10:
        /*000c*/ 	.word	0x00000000
        /*0010*/ 	.short	0x0002
        /*0012*/ 	.short	0x0010
        /*0014*/ 	.byte	0x00, 0xf0, 0x11, 0x00


	//----- nvinfo : EIATTR_KPARAM_INFO
	.align		4
.L_11:
        /*0018*/ 	.byte	0x04, 0x17
        /*001a*/ 	.short	(.L_13 - .L_12)
.L_12:
        /*001c*/ 	.word	0x00000000
        /*0020*/ 	.short	0x0001
        /*0022*/ 	.short	0x0008
        /*0024*/ 	.byte	0x00, 0xf4, 0x21, 0x00


	//----- nvinfo : EIATTR_KPARAM_INFO
	.align		4
.L_13:
        /*0028*/ 	.byte	0x04, 0x17
        /*002a*/ 	.short	(.L_15 - .L_14)
.L_14:
        /*002c*/ 	.word	0x00000000
        /*0030*/ 	.short	0x0000
        /*0032*/ 	.short	0x0000
        /*0034*/ 	.byte	0x00, 0xf4, 0x21, 0x00


	//----- nvinfo : EIATTR_SPARSE_MMA_MASK
	.align		4
.L_15:
        /*0038*/ 	.byte	0x03, 0x50
        /*003a*/ 	.short	0x0000


	//----- nvinfo : EIATTR_MAXREG_COUNT
	.align		4
        /*003c*/ 	.byte	0x03, 0x1b
        /*003e*/ 	.short	0x00ff


	//----- nvinfo : EIATTR_EXIT_INSTR_OFFSETS
	.align		4
        /*0040*/ 	.byte	0x04, 0x1c
        /*0042*/ 	.short	(.L_17 - .L_16)


	//   ....[0]....
.L_16:
        /*0044*/ 	.word	0x00000600


	//   ....[1]....
        /*0048*/ 	.word	0x00000640


	//----- nvinfo : EIATTR_REQNTID
	.align		4
.L_17:
        /*004c*/ 	.byte	0x04, 0x10
        /*004e*/ 	.short	(.L_19 - .L_18)
.L_18:
        /*0050*/ 	.word	0x00000080
        /*0054*/ 	.word	0x00000001
        /*0058*/ 	.word	0x00000001


	//----- nvinfo : EIATTR_CBANK_PARAM_SIZE
	.align		4
.L_19:
        /*005c*/ 	.byte	0x03, 0x19
        /*005e*/ 	.short	0x0014


	//----- nvinfo : EIATTR_PARAM_CBANK
	.align		4
        /*0060*/ 	.byte	0x04, 0x0a
        /*0062*/ 	.short	(.L_21 - .L_20)
	.align		4
.L_20:
        /*0064*/ 	.word	index@(.nv.constant0.triton_poi_fused_add_div_hardtanh_mean_mul_52)
        /*0068*/ 	.short	0x0210
        /*006a*/ 	.short	0x0014


	//----- nvinfo : EIATTR_SW_WAR
	.align		4
.L_21:
        /*006c*/ 	.byte	0x04, 0x36
        /*006e*/ 	.short	(.L_23 - .L_22)
.L_22:
        /*0070*/ 	.word	0x00000008
.L_23:


//--------------------- .nv.callgraph             --------------------------
	.section	.nv.callgraph,"",@"SHT_CUDA_CALLGRAPH"
	.align	4
	.sectionentsize	8
	.align		4
        /*0000*/ 	.word	0x00000000
	.align		4
        /*0004*/ 	.word	0xffffffff
	.align		4
        /*0008*/ 	.word	0x00000000
	.align		4
        /*000c*/ 	.word	0xfffffffe
	.align		4
        /*0010*/ 	.word	0x00000000
	.align		4
        /*0014*/ 	.word	0xfffffffd
	.align		4
        /*0018*/ 	.word	0x00000000
	.align		4
        /*001c*/ 	.word	0xfffffffc


//--------------------- .text.triton_poi_fused_add_div_hardtanh_mean_mul_52 --------------------------
	.section	.text.triton_poi_fused_add_div_hardtanh_mean_mul_52,"ax",@progbits
	.align	128
        .global         triton_poi_fused_add_div_hardtanh_mean_mul_52
        .type           triton_poi_fused_add_div_hardtanh_mean_mul_52,@function
        .size           triton_poi_fused_add_div_hardtanh_mean_mul_52,(.L_x_1 - triton_poi_fused_add_div_hardtanh_mean_mul_52)
        .other          triton_poi_fused_add_div_hardtanh_mean_mul_52,@"STO_CUDA_ENTRY STV_DEFAULT"
triton_poi_fused_add_div_hardtanh_mean_mul_52:
.text.triton_poi_fused_add_div_hardtanh_mean_mul_52:
[----:B------:R-:W0:Y:S02]  /*0000*/  LDC R1, c[0x0][0x28] ;  /* 0x00000a00ff017b82 */ /* 0x000e240000000800 */
[----:B------:R-:W1:Y:S01]  /*0010*/  S2R R0, SR_TID.X ;  /* 0x0000000000007919 */ /* 0x000e620000002100 */
[----:B------:R-:W-:Y:S01]  /*0020*/  IMAD.MOV.U32 R2, RZ, RZ, RZ ;  /* 0x000000ffff027224 */ /* 0x000fe200078e00ff */
[----:B------:R-:W2:Y:S01]  /*0030*/  LDC.64 R4, c[0x0][0x210] ;  /* 0x00008400ff047b82 */ /* 0x000ea20000000a00 */
[----:B------:R-:W-:Y:S01]  /*0040*/  CS2R R8, SRZ ;  /* 0x0000000000087805 */ /* 0x000fe2000001ff00 */
[----:B------:R-:W3:Y:S01]  /*0050*/  S2R R3, SR_CTAID.X ;  /* 0x0000000000037919 */ /* 0x000ee20000002500 */
[----:B------:R-:W-:Y:S01]  /*0060*/  ULDC.64 UR4, c[0x0][0x208] ;  /* 0x0000820000047ab9 */ /* 0x000fe20000000a00 */
[----:B-1----:R-:W-:-:S05]  /*0070*/  IMAD.SHL.U32 R0, R0, 0x2, RZ ;  /* 0x0000000200007824 */ /* 0x002fca00078e00ff */
[----:B------:R-:W-:-:S05]  /*0080*/  LOP3.LUT R0, R0, 0xfe, RZ, 0xc0, !PT ;  /* 0x000000fe00007812 */ /* 0x000fca00078ec0ff */
[----:B---3--:R-:W-:-:S04]  /*0090*/  IMAD R3, R3, 0x100, R0 ;  /* 0x0000010003037824 */ /* 0x008fc800078e0200 */
[C---:B------:R-:W-:Y:S01]  /*00a0*/  IMAD.HI R0, R3.reuse, -0x77777777, R2 ;  /* 0x8888888903007827 */ /* 0x040fe200078e0202 */
[----:B------:R-:W-:-:S04]  /*00b0*/  ISETP.GE.AND P0, PT, R3, 0x780, PT ;  /* 0x000007800300780c */ /* 0x000fc80003f06270 */
[----:B------:R-:W-:-:S04]  /*00c0*/  SHF.R.U32.HI R7, RZ, 0x1f, R0 ;  /* 0x0000001fff077819 */ /* 0x000fc80000011600 */
[----:B------:R-:W-:-:S05]  /*00d0*/  LEA.HI.SX32 R7, R0, R7, 0x18 ;  /* 0x0000000700077211 */ /* 0x000fca00078fc2ff */
[----:B------:R-:W-:-:S04]  /*00e0*/  IMAD R0, R7, -0x1e0, R3 ;  /* 0xfffffe2007007824 */ /* 0x000fc800078e0203 */
[----:B------:R-:W-:-:S04]  /*00f0*/  IMAD R11, R7, 0x780, R0 ;  /* 0x00000780070b7824 */ /* 0x000fc800078e0200 */
[----:B--2---:R-:W-:Y:S01]  /*0100*/  IMAD.WIDE R12, R11, 0x4, R4 ;  /* 0x000000040b0c7825 */ /* 0x004fe200078e0204 */
[----:B------:R-:W-:-:S03]  /*0110*/  CS2R R6, SRZ ;  /* 0x0000000000067805 */ /* 0x000fc6000001ff00 */
[----:B------:R-:W-:Y:S01]  /*0120*/  VIADD R15, R11, 0x1e0 ;  /* 0x000001e00b0f7836 */ /* 0x000fe20000000000 */
[----:B------:R-:W2:Y:S03]  /*0130*/  @!P0 LDG.E.64 R8, desc[UR4][R12.64] ;  /* 0x000000040c088981 */ /* 0x000ea6000c1e1b00 */
[----:B------:R-:W-:-:S05]  /*0140*/  IMAD.WIDE R14, R15, 0x4, R4 ;  /* 0x000000040f0e7825 */ /* 0x000fca00078e0204 */
[----:B------:R1:W3:Y:S01]  /*0150*/  @!P0 LDG.E.64 R6, desc[UR4][R14.64] ;  /* 0x000000040e068981 */ /* 0x0002e2000c1e1b00 */
[C---:B------:R-:W-:Y:S02]  /*0160*/  VIADD R17, R11.reuse, 0x3c0 ;  /* 0x000003c00b117836 */ /* 0x040fe40000000000 */
[----:B------:R-:W-:Y:S01]  /*0170*/  VIADD R19, R11, 0x5a0 ;  /* 0x000005a00b137836 */ /* 0x000fe20000000000 */
[----:B------:R-:W-:Y:S01]  /*0180*/  CS2R R10, SRZ ;  /* 0x00000000000a7805 */ /* 0x000fe2000001ff00 */
[----:B------:R-:W-:-:S04]  /*0190*/  IMAD.WIDE R16, R17, 0x4, R4 ;  /* 0x0000000411107825 */ /* 0x000fc800078e0204 */
[----:B------:R-:W-:Y:S01]  /*01a0*/  IMAD.WIDE R18, R19, 0x4, R4 ;  /* 0x0000000413127825 */ /* 0x000fe200078e0204 */
[----:B------:R-:W-:Y:S01]  /*01b0*/  CS2R R4, SRZ ;  /* 0x0000000000047805 */ /* 0x000fe2000001ff00 */
[----:B------:R-:W4:Y:S05]  /*01c0*/  @!P0 LDG.E.64 R10, desc[UR4][R16.64] ;  /* 0x00000004100a8981 */ /* 0x000f2a000c1e1b00 */
[----:B------:R-:W5:Y:S01]  /*01d0*/  @!P0 LDG.E.64 R4, desc[UR4][R18.64] ;  /* 0x0000000412048981 */ /* 0x000f62000c1e1b00 */
[----:B--2---:R-:W-:Y:S01]  /*01e0*/  FADD R0, R8, 3 ;  /* 0x4040000008007421 */ /* 0x004fe20000000000 */
[----:B------:R-:W-:-:S04]  /*01f0*/  FADD R2, R9, 3 ;  /* 0x4040000009027421 */ /* 0x000fc80000000000 */
[----:B------:R-:W-:Y:S02]  /*0200*/  FSETP.GTU.AND P1, PT, R0, RZ, PT ;  /* 0x000000ff0000720b */ /* 0x000fe40003f2c000 */
[----:B------:R-:W-:Y:S02]  /*0210*/  FSETP.GTU.AND P2, PT, R2, RZ, PT ;  /* 0x000000ff0200720b */ /* 0x000fe40003f4c000 */
[----:B-1----:R-:W-:Y:S01]  /*0220*/  FSEL R15, R0, RZ, P1 ;  /* 0x000000ff000f7208 */ /* 0x002fe20000800000 */
[----:B---3--:R-:W-:Y:S01]  /*0230*/  FADD R0, R6, 3 ;  /* 0x4040000006007421 */ /* 0x008fe20000000000 */
[----:B------:R-:W-:Y:S02]  /*0240*/  FSEL R2, R2, RZ, P2 ;  /* 0x000000ff02027208 */ /* 0x000fe40001000000 */
[----:B------:R-:W-:Y:S02]  /*0250*/  FSETP.GEU.AND P4, PT, R15, 6, PT ;  /* 0x40c000000f00780b */ /* 0x000fe40003f8e000 */
[----:B------:R-:W-:-:S02]  /*0260*/  FSETP.GTU.AND P1, PT, R0, RZ, PT ;  /* 0x000000ff0000720b */ /* 0x000fc40003f2c000 */
[----:B------:R-:W-:Y:S02]  /*0270*/  FSETP.GEU.AND P5, PT, R2, 6, PT ;  /* 0x40c000000200780b */ /* 0x000fe40003fae000 */
[----:B------:R-:W-:Y:S01]  /*0280*/  FSEL R13, R0, RZ, P1 ;  /* 0x000000ff000d7208 */ /* 0x000fe20000800000 */
[----:B------:R-:W-:Y:S01]  /*0290*/  FADD R0, R7, 3 ;  /* 0x4040000007007421 */ /* 0x000fe20000000000 */
[----:B------:R-:W-:Y:S01]  /*02a0*/  FSETP.NAN.AND P2, PT, R15, R15, PT ;  /* 0x0000000f0f00720b */ /* 0x000fe20003f48000 */
[----:B----4-:R-:W-:Y:S01]  /*02b0*/  FADD R12, R11, 3 ;  /* 0x404000000b0c7421 */ /* 0x010fe20000000000 */
[----:B------:R-:W-:Y:S01]  /*02c0*/  FSETP.GEU.AND P1, PT, R13, 6, PT ;  /* 0x40c000000d00780b */ /* 0x000fe20003f2e000 */
[----:B-----5:R-:W-:Y:S01]  /*02d0*/  FADD R14, R5, 3 ;  /* 0x40400000050e7421 */ /* 0x020fe20000000000 */
[----:B------:R-:W-:Y:S02]  /*02e0*/  FSETP.NAN.AND P3, PT, R2, R2, PT ;  /* 0x000000020200720b */ /* 0x000fe40003f68000 */
[----:B------:R-:W-:-:S02]  /*02f0*/  @P4 FSEL R15, R15, 6, P2 ;  /* 0x40c000000f0f4808 */ /* 0x000fc40001000000 */
[----:B------:R-:W-:Y:S02]  /*0300*/  FSETP.NAN.AND P2, PT, R13, R13, PT ;  /* 0x0000000d0d00720b */ /* 0x000fe40003f48000 */
[----:B------:R-:W-:Y:S01]  /*0310*/  @P5 FSEL R2, R2, 6, P3 ;  /* 0x40c0000002025808 */ /* 0x000fe20001800000 */
[----:B------:R-:W-:Y:S01]  /*0320*/  FMUL R15, R15, R8 ;  /* 0x000000080f0f7220 */ /* 0x000fe20000400000 */
[----:B------:R-:W-:Y:S01]  /*0330*/  FSETP.GTU.AND P3, PT, R0, RZ, PT ;  /* 0x000000ff0000720b */ /* 0x000fe20003f6c000 */
[----:B------:R-:W-:Y:S01]  /*0340*/  FADD R8, R10, 3 ;  /* 0x404000000a087421 */ /* 0x000fe20000000000 */
[----:B------:R-:W-:Y:S01]  /*0350*/  FSETP.GTU.AND P5, PT, R12, RZ, PT ;  /* 0x000000ff0c00720b */ /* 0x000fe20003fac000 */
[----:B------:R-:W-:Y:S01]  /*0360*/  FMUL R2, R2, R9 ;  /* 0x0000000902027220 */ /* 0x000fe20000400000 */
[----:B------:R-:W-:Y:S01]  /*0370*/  FSEL R0, R0, RZ, P3 ;  /* 0x000000ff00007208 */ /* 0x000fe20001800000 */
[----:B------:R-:W-:Y:S01]  /*0380*/  FADD R9, R4, 3 ;  /* 0x4040000004097421 */ /* 0x000fe20000000000 */
[----:B------:R-:W-:-:S02]  /*0390*/  @P1 FSEL R13, R13, 6, P2 ;  /* 0x40c000000d0d1808 */ /* 0x000fc40001000000 */
[----:B------:R-:W-:Y:S02]  /*03a0*/  FSETP.GEU.AND P3, PT, R0, 6, PT ;  /* 0x40c000000000780b */ /* 0x000fe40003f6e000 */
[C---:B------:R-:W-:Y:S01]  /*03b0*/  FSETP.GTU.AND P2, PT, R8.reuse, RZ, PT ;  /* 0x000000ff0800720b */ /* 0x040fe20003f4c000 */
[----:B------:R-:W-:Y:S01]  /*03c0*/  FMUL R6, R13, R6 ;  /* 0x000000060d067220 */ /* 0x000fe20000400000 */
[----:B------:R-:W-:Y:S02]  /*03d0*/  FSETP.GTU.AND P1, PT, R9, RZ, PT ;  /* 0x000000ff0900720b */ /* 0x000fe40003f2c000 */
[----:B------:R-:W-:Y:S01]  /*03e0*/  FSEL R13, R8, RZ, P2 ;  /* 0x000000ff080d7208 */ /* 0x000fe20001000000 */
[----:B------:R-:W-:Y:S01]  /*03f0*/  FMUL R6, R6, 0.16666667163372039795 ;  /* 0x3e2aaaab06067820 */ /* 0x000fe20000400000 */
[----:B------:R-:W-:Y:S02]  /*0400*/  FSEL R12, R12, RZ, P5 ;  /* 0x000000ff0c0c7208 */ /* 0x000fe40002800000 */
[----:B------:R-:W-:Y:S01]  /*0410*/  FSETP.GTU.AND P4, PT, R14, RZ, PT ;  /* 0x000000ff0e00720b */ /* 0x000fe20003f8c000 */
[----:B------:R-:W-:Y:S01]  /*0420*/  FFMA R6, R15, 0.16666667163372039795, R6 ;  /* 0x3e2aaaab0f067823 */ /* 0x000fe20000000006 */
[----:B------:R-:W-:-:S02]  /*0430*/  FSEL R17, R9, RZ, P1 ;  /* 0x000000ff09117208 */ /* 0x000fc40000800000 */
[----:B------:R-:W-:Y:S01]  /*0440*/  FSETP.NAN.AND P5, PT, R0, R0, PT ;  /* 0x000000000000720b */ /* 0x000fe20003fa8000 */
[----:B------:R-:W1:Y:S01]  /*0450*/  LDC.64 R8, c[0x0][0x218] ;  /* 0x00008600ff087b82 */ /* 0x000e620000000a00 */
[----:B------:R-:W-:Y:S02]  /*0460*/  FSETP.GEU.AND P1, PT, R13, 6, PT ;  /* 0x40c000000d00780b */ /* 0x000fe40003f2e000 */
[----:B------:R-:W-:Y:S02]  /*0470*/  FSETP.GEU.AND P2, PT, R12, 6, PT ;  /* 0x40c000000c00780b */ /* 0x000fe40003f4e000 */
[----:B------:R-:W-:Y:S02]  /*0480*/  FSEL R14, R14, RZ, P4 ;  /* 0x000000ff0e0e7208 */ /* 0x000fe40002000000 */
[----:B------:R-:W-:Y:S02]  /*0490*/  @P3 FSEL R0, R0, 6, P5 ;  /* 0x40c0000000003808 */ /* 0x000fe40002800000 */
[----:B------:R-:W-:-:S02]  /*04a0*/  FSETP.GEU.AND P3, PT, R17, 6, PT ;  /* 0x40c000001100780b */ /* 0x000fc40003f6e000 */
[----:B------:R-:W-:Y:S01]  /*04b0*/  FSETP.GEU.AND P4, PT, R14, 6, PT ;  /* 0x40c000000e00780b */ /* 0x000fe20003f8e000 */
[----:B------:R-:W-:Y:S01]  /*04c0*/  FMUL R0, R0, R7 ;  /* 0x0000000700007220 */ /* 0x000fe20000400000 */
[C---:B------:R-:W-:Y:S02]  /*04d0*/  FSETP.NAN.AND P6, PT, R13.reuse, R13, PT ;  /* 0x0000000d0d00720b */ /* 0x040fe40003fc8000 */
[----:B------:R-:W-:Y:S01]  /*04e0*/  FSETP.NAN.AND P5, PT, R12, R12, PT ;  /* 0x0000000c0c00720b */ /* 0x000fe20003fa8000 */
[----:B------:R-:W-:Y:S01]  /*04f0*/  FMUL R7, R0, 0.16666667163372039795 ;  /* 0x3e2aaaab00077820 */ /* 0x000fe20000400000 */
[----:B------:R-:W-:Y:S02]  /*0500*/  @P1 FSEL R13, R13, 6, P6 ;  /* 0x40c000000d0d1808 */ /* 0x000fe40003000000 */
[----:B------:R-:W-:Y:S01]  /*0510*/  @P2 FSEL R12, R12, 6, P5 ;  /* 0x40c000000c0c2808 */ /* 0x000fe20002800000 */
[----:B------:R-:W-:Y:S01]  /*0520*/  FFMA R2, R2, 0.16666667163372039795, R7 ;  /* 0x3e2aaaab02027823 */ /* 0x000fe20000000007 */
[----:B------:R-:W-:Y:S01]  /*0530*/  FSETP.NAN.AND P1, PT, R17, R17, PT ;  /* 0x000000111100720b */ /* 0x000fe20003f28000 */
[----:B------:R-:W-:Y:S01]  /*0540*/  FMUL R13, R13, R10 ;  /* 0x0000000a0d0d7220 */ /* 0x000fe20000400000 */
[----:B------:R-:W-:Y:S01]  /*0550*/  FSETP.NAN.AND P2, PT, R14, R14, PT ;  /* 0x0000000e0e00720b */ /* 0x000fe20003f48000 */
[----:B------:R-:W-:Y:S01]  /*0560*/  FMUL R11, R12, R11 ;  /* 0x0000000b0c0b7220 */ /* 0x000fe20000400000 */
[----:B------:R-:W-:Y:S01]  /*0570*/  @P3 FSEL R17, R17, 6, P1 ;  /* 0x40c0000011113808 */ /* 0x000fe20000800000 */
[----:B------:R-:W-:Y:S01]  /*0580*/  FFMA R13, R13, 0.16666667163372039795, R6 ;  /* 0x3e2aaaab0d0d7823 */ /* 0x000fe20000000006 */
[----:B------:R-:W-:Y:S01]  /*0590*/  @P4 FSEL R14, R14, 6, P2 ;  /* 0x40c000000e0e4808 */ /* 0x000fe20001000000 */
[----:B------:R-:W-:Y:S01]  /*05a0*/  FFMA R2, R11, 0.16666667163372039795, R2 ;  /* 0x3e2aaaab0b027823 */ /* 0x000fe20000000002 */
[----:B-1----:R-:W-:-:S04]  /*05b0*/  IMAD.WIDE R8, R3, 0x4, R8 ;  /* 0x0000000403087825 */ /* 0x002fc800078e0208 */
[----:B------:R-:W-:Y:S01]  /*05c0*/  FMUL R4, R17, R4 ;  /* 0x0000000411047220 */ /* 0x000fe20000400000 */
[----:B------:R-:W-:-:S03]  /*05d0*/  FMUL R5, R14, R5 ;  /* 0x000000050e057220 */ /* 0x000fc60000400000 */
[----:B------:R-:W-:Y:S01]  /*05e0*/  FFMA R4, R4, 0.16666667163372039795, R13 ;  /* 0x3e2aaaab04047823 */ /* 0x000fe2000000000d */
[----:B------:R-:W-:Y:S01]  /*05f0*/  FFMA R2, R5, 0.16666667163372039795, R2 ;  /* 0x3e2aaaab05027823 */ /* 0x000fe20000000002 */
[----:B------:R-:W-:Y:S06]  /*0600*/  @P0 EXIT ;  /* 0x000000000000094d */ /* 0x000fec0003800000 */
[----:B------:R-:W-:Y:S01]  /*0610*/  FMUL R4, R4, 0.25 ;  /* 0x3e80000004047820 */ /* 0x000fe20000400000 */
[----:B------:R-:W-:-:S05]  /*0620*/  FMUL R5, R2, 0.25 ;  /* 0x3e80000002057820 */ /* 0x000fca0000400000 */
[----:B------:R-:W-:Y:S01]  /*0630*/  STG.E.64 desc[UR4][R8.64], R4 ;  /* 0x0000000408007986 */ /* 0x000fe2000c101b04 */
[----:B------:R-:W-:Y:S05]  /*0640*/  EXIT ;  /* 0x000000000000794d */ /* 0x000fea0003800000 */
.L_x_0:
[----:B------:R-:W-:-:S00]  /*0650*/  BRA `(.L_x_0) ;  /* 0xfffffffc00fc7947 */ /* 0x000fc0000383ffff */
[----:B------:R-:W-:-:S00]  /*0660*/  NOP ;  /* 0x0000000000007918 */ /* 0x000fc00000000000 */
        /* <DEDUP_REMOVED lines=9> */
.L_x_1:


//--------------------- .nv.constant0.triton_poi_fused_add_div_hardtanh_mean_mul_52 --------------------------
	.section	.nv.constant0.triton_poi_fused_add_div_hardtanh_mean_mul_52,"a",@progbits
	.sectionflags	@""
	.align	4
.nv.constant0.triton_poi_fused_add_div_hardtanh_mean_mul_52:
	.zero		548
